	.headerflags	@"EF_CUDA_TEXMODE_UNIFIED EF_CUDA_64BIT_ADDRESS EF_CUDA_ACCELERATORS EF_CUDA_SM90 EF_CUDA_VIRTUAL_SM(EF_CUDA_SM90)"
	.elftype	@"ET_EXEC"


//--------------------- .nv.info                  --------------------------
	.section	.nv.info,"",@"SHT_CUDA_INFO"
	.align	4


	//----- nvinfo : EIATTR_REGCOUNT
	.align		4
        /*0000*/ 	.byte	0x04, 0x2f
        /*0002*/ 	.short	(.L_1 - .L_0)
	.align		4
.L_0:
        /*0004*/ 	.word	index@(triton_poi_fused_mul_1)
        /*0008*/ 	.word	0x00000012


	//----- nvinfo : EIATTR_MIN_STACK_SIZE
	.align		4
.L_1:
        /*000c*/ 	.byte	0x04, 0x12
        /*000e*/ 	.short	(.L_3 - .L_2)
	.align		4
.L_2:
        /*0010*/ 	.word	index@(triton_poi_fused_mul_1)
        /*0014*/ 	.word	0x00000000


	//----- nvinfo : EIATTR_FRAME_SIZE
	.align		4
.L_3:
        /*0018*/ 	.byte	0x04, 0x11
        /*001a*/ 	.short	(.L_5 - .L_4)
	.align		4
.L_4:
        /*001c*/ 	.word	index@(triton_poi_fused_mul_1)
        /*0020*/ 	.word	0x00000000


	//----- nvinfo : EIATTR_MIN_STACK_SIZE
	.align		4
.L_5:
        /*0024*/ 	.byte	0x04, 0x12
        /*0026*/ 	.short	(.L_7 - .L_6)
	.align		4
.L_6:
        /*0028*/ 	.word	index@(triton_poi_fused_mul_1)
        /*002c*/ 	.word	0x00000000
.L_7:


//--------------------- .nv.info.triton_poi_fused_mul_1 --------------------------
	.section	.nv.info.triton_poi_fused_mul_1,"",@"SHT_CUDA_INFO"
	.sectionflags	@""
	.align	4


	//----- nvinfo : EIATTR_CUDA_API_VERSION
	.align		4
        /*0000*/ 	.byte	0x04, 0x37
        /*0002*/ 	.short	(.L_9 - .L_8)
.L_8:
        /*0004*/ 	.word	0x0000007c


	//----- nvinfo : EIATTR_KPARAM_INFO
	.align		4
.L_9:
        /*0008*/ 	.byte	0x04, 0x17
        /*000a*/ 	.short	(.L_11 - .L_10)
.L_10:
        /*000c*/ 	.word	0x00000000
        /*0010*/ 	.short	0x0004
        /*0012*/ 	.short	0x001c
        /*0014*/ 	.byte	0x00, 0xf0, 0x11, 0x00


	//----- nvinfo : EIATTR_KPARAM_INFO
	.align		4
.L_11:
        /*0018*/ 	.byte	0x04, 0x17
        /*001a*/ 	.short	(.L_13 - .L_12)
.L_12:
        /*001c*/ 	.word	0x00000000
        /*0020*/ 	.short	0x0003
        /*0022*/ 	.short	0x0018
        /*0024*/ 	.byte	0x00, 0xf0, 0x11, 0x00


	//----- nvinfo : EIATTR_KPARAM_INFO
	.align		4
.L_13:
        /*0028*/ 	.byte	0x04, 0x17
        /*002a*/ 	.short	(.L_15 - .L_14)
.L_14:
        /*002c*/ 	.word	0x00000000
        /*0030*/ 	.short	0x0002
        /*0032*/ 	.short	0x0010
        /*0034*/ 	.byte	0x00, 0xf4, 0x21, 0x00


	//----- nvinfo : EIATTR_KPARAM_INFO
	.align		4
.L_15:
        /*0038*/ 	.byte	0x04, 0x17
        /*003a*/ 	.short	(.L_17 - .L_16)
.L_16:
        /*003c*/ 	.word	0x00000000
        /*0040*/ 	.short	0x0001
        /*0042*/ 	.short	0x0008
        /*0044*/ 	.byte	0x00, 0xf4, 0x21, 0x00


	//----- nvinfo : EIATTR_KPARAM_INFO
	.align		4
.L_17:
        /*0048*/ 	.byte	0x04, 0x17
        /*004a*/ 	.short	(.L_19 - .L_18)
.L_18:
        /*004c*/ 	.word	0x00000000
        /*0050*/ 	.short	0x0000
        /*0052*/ 	.short	0x0000
        /*0054*/ 	.byte	0x00, 0xf4, 0x21, 0x00


	//----- nvinfo : EIATTR_SPARSE_MMA_MASK
	.align		4
.L_19:
        /*0058*/ 	.byte	0x03, 0x50
        /*005a*/ 	.short	0x0000


	//----- nvinfo : EIATTR_MAXREG_COUNT
	.align		4
        /*005c*/ 	.byte	0x03, 0x1b
        /*005e*/ 	.short	0x00ff


	//----- nvinfo : EIATTR_EXIT_INSTR_OFFSETS
	.align		4
        /*0060*/ 	.byte	0x04, 0x1c
        /*0062*/ 	.short	(.L_21 - .L_20)


	//   ....[0]....
.L_20:
        /*0064*/ 	.word	0x00000400


	//   ....[1]....
        /*0068*/ 	.word	0x00000460


	//----- nvinfo : EIATTR_REQNTID
	.align		4
.L_21:
        /*006c*/ 	.byte	0x04, 0x10
        /*006e*/ 	.short	(.L_23 - .L_22)
.L_22:
        /*0070*/ 	.word	0x00000020
        /*0074*/ 	.word	0x00000001
        /*0078*/ 	.word	0x00000001


	//----- nvinfo : EIATTR_CBANK_PARAM_SIZE
	.align		4
.L_23:
        /*007c*/ 	.byte	0x03, 0x19
        /*007e*/ 	.short	0x0020


	//----- nvinfo : EIATTR_PARAM_CBANK
	.align		4
        /*0080*/ 	.byte	0x04, 0x0a
        /*0082*/ 	.short	(.L_25 - .L_24)
	.align		4
.L_24:
        /*0084*/ 	.word	index@(.nv.constant0.triton_poi_fused_mul_1)
        /*0088*/ 	.short	0x0210
        /*008a*/ 	.short	0x0020


	//----- nvinfo : EIATTR_SW_WAR
	.align		4
.L_25:
        /*008c*/ 	.byte	0x04, 0x36
        /*008e*/ 	.short	(.L_27 - .L_26)
.L_26:
        /*0090*/ 	.word	0x00000008
.L_27:


//--------------------- .nv.callgraph             --------------------------
	.section	.nv.callgraph,"",@"SHT_CUDA_CALLGRAPH"
	.align	4
	.sectionentsize	8
	.align		4
        /*0000*/ 	.word	0x00000000
	.align		4
        /*0004*/ 	.word	0xffffffff
	.align		4
        /*0008*/ 	.word	0x00000000
	.align		4
        /*000c*/ 	.word	0xfffffffe
	.align		4
        /*0010*/ 	.word	0x00000000
	.align		4
        /*0014*/ 	.word	0xfffffffd
	.align		4
        /*0018*/ 	.word	0x00000000
	.align		4
        /*001c*/ 	.word	0xfffffffc


//--------------------- .text.triton_poi_fused_mul_1 --------------------------
	.section	.text.triton_poi_fused_mul_1,"ax",@progbits
	.sectionflags	@"SHF_BARRIERS=1"
	.align	128
        .global         triton_poi_fused_mul_1
        .type           triton_poi_fused_mul_1,@function
        .size           triton_poi_fused_mul_1,(.L_x_1 - triton_poi_fused_mul_1)
        .other          triton_poi_fused_mul_1,@"STO_CUDA_ENTRY STV_DEFAULT"
triton_poi_fused_mul_1:
.text.triton_poi_fused_mul_1:
[----:B------:R-:W0:Y:S02]  /*0000*/  LDC R1, c[0x0][0x28] ;  /* 0x00000a00ff017b82 */ /* 0x000e240000000800 */
[----:B------:R-:W1:Y:S01]  /*0010*/  S2R R0, SR_CTAID.Y ;  /* 0x0000000000007919 */ /* 0x000e620000002600 */
[----:B------:R-:W2:Y:S01]  /*0020*/  LDC.64 R2, c[0x0][0x218] ;  /* 0x00008600ff027b82 */ /* 0x000ea20000000a00 */
[----:B------:R-:W-:Y:S01]  /*0030*/  IMAD.MOV.U32 R13, RZ, RZ, RZ ;  /* 0x000000ffff0d7224 */ /* 0x000fe200078e00ff */
[----:B------:R-:W-:Y:S01]  /*0040*/  ULDC.64 UR6, c[0x0][0x208] ;  /* 0x0000820000067ab9 */ /* 0x000fe20000000a00 */
[----:B------:R-:W3:Y:S01]  /*0050*/  S2R R15, SR_TID.X ;  /* 0x00000000000f7919 */ /* 0x000ee20000002100 */
[----:B------:R-:W4:Y:S04]  /*0060*/  S2R R8, SR_CTAID.X ;  /* 0x0000000000087919 */ /* 0x000f280000002500 */
[----:B------:R-:W5:Y:S01]  /*0070*/  LDC.64 R4, c[0x0][0x210] ;  /* 0x00008400ff047b82 */ /* 0x000f620000000a00 */
[----:B-1----:R-:W-:-:S05]  /*0080*/  IMAD.SHL.U32 R0, R0, 0x8, RZ ;  /* 0x0000000800007824 */ /* 0x002fca00078e00ff */
[----:B---3--:R-:W-:-:S04]  /*0090*/  LOP3.LUT R7, R0, 0x7, R15, 0xf8, !PT ;  /* 0x0000000700077812 */ /* 0x008fc800078ef80f */
[C---:B------:R-:W-:Y:S01]  /*00a0*/  ISETP.GE.AND P0, PT, R7.reuse, 0x10, PT ;  /* 0x000000100700780c */ /* 0x040fe20003f06270 */
[----:B--2---:R-:W-:-:S12]  /*00b0*/  IMAD.WIDE R2, R7, 0x4, R2 ;  /* 0x0000000407027825 */ /* 0x004fd800078e0202 */
[----:B------:R1:W2:Y:S01]  /*00c0*/  @!P0 LDG.E.EL R13, desc[UR6][R2.64] ;  /* 0x00000006020d8981 */ /* 0x0002a2000c2e1900 */
[----:B------:R-:W-:Y:S02]  /*00d0*/  SHF.R.S32.HI R6, RZ, 0x1f, R7 ;  /* 0x0000001fff067819 */ /* 0x000fe40000011407 */
[----:B------:R-:W-:Y:S02]  /*00e0*/  SHF.R.U32.HI R9, RZ, 0x3, R15 ;  /* 0x00000003ff097819 */ /* 0x000fe4000001160f */
[----:B------:R-:W-:Y:S01]  /*00f0*/  LEA.HI R10, R6, R7, RZ, 0x2 ;  /* 0x00000007060a7211 */ /* 0x000fe200078f10ff */
[----:B----4-:R-:W-:Y:S01]  /*0100*/  IMAD.SHL.U32 R6, R8, 0x4, RZ ;  /* 0x0000000408067824 */ /* 0x010fe200078e00ff */
[----:B------:R-:W-:Y:S02]  /*0110*/  SGXT.U32 R9, R9, 0x2 ;  /* 0x000000020909781a */ /* 0x000fe40000000000 */
[C---:B------:R-:W-:Y:S01]  /*0120*/  LOP3.LUT R12, R10.reuse, 0xfffffffc, RZ, 0xc0, !PT ;  /* 0xfffffffc0a0c7812 */ /* 0x040fe200078ec0ff */
[----:B------:R-:W-:Y:S01]  /*0130*/  IMAD.SHL.U32 R10, R10, 0x4, RZ ;  /* 0x000000040a0a7824 */ /* 0x000fe200078e00ff */
[----:B------:R-:W-:-:S03]  /*0140*/  LOP3.LUT R8, R6, R9, RZ, 0xfc, !PT ;  /* 0x0000000906087212 */ /* 0x000fc600078efcff */
[----:B------:R-:W-:Y:S01]  /*0150*/  IMAD.IADD R11, R7, 0x1, -R12 ;  /* 0x00000001070b7824 */ /* 0x000fe200078e0a0c */
[----:B------:R-:W-:Y:S02]  /*0160*/  LOP3.LUT R10, R10, 0xfffffff0, RZ, 0xc0, !PT ;  /* 0xfffffff00a0a7812 */ /* 0x000fe400078ec0ff */
[C---:B------:R-:W-:Y:S01]  /*0170*/  ISETP.GE.AND P0, PT, R8.reuse, 0x4, PT ;  /* 0x000000040800780c */ /* 0x040fe20003f06270 */
[----:B------:R-:W-:-:S03]  /*0180*/  IMAD R11, R8, 0x4, R11 ;  /* 0x00000004080b7824 */ /* 0x000fc600078e020b */
[----:B------:R-:W-:Y:S01]  /*0190*/  ISETP.LT.AND P0, PT, R7, 0x10, !P0 ;  /* 0x000000100700780c */ /* 0x000fe20004701270 */
[----:B-1----:R-:W-:-:S04]  /*01a0*/  IMAD.IADD R3, R11, 0x1, R10 ;  /* 0x000000010b037824 */ /* 0x002fc800078e020a */
[----:B-----5:R-:W-:Y:S01]  /*01b0*/  IMAD.WIDE R2, R3, 0x4, R4 ;  /* 0x0000000403027825 */ /* 0x020fe200078e0204 */
[----:B------:R-:W-:-:S10]  /*01c0*/  HFMA2.MMA R4, -RZ, RZ, 0, 0 ;  /* 0x00000000ff047435 */ /* 0x000fd400000001ff */
[----:B------:R1:W3:Y:S01]  /*01d0*/  @P0 LDG.E.EL R4, desc[UR6][R2.64] ;  /* 0x0000000602040981 */ /* 0x0002e2000c2e1900 */
[----:B------:R-:W4:Y:S01]  /*01e0*/  S2UR UR5, SR_CgaCtaId ;  /* 0x00000000000579c3 */ /* 0x000f220000008800 */
[----:B------:R-:W-:Y:S01]  /*01f0*/  UMOV UR4, 0x400 ;  /* 0x0000040000047882 */ /* 0x000fe20000000000 */
[----:B-1----:R-:W-:Y:S01]  /*0200*/  IMAD.SHL.U32 R2, R15, 0x4, RZ ;  /* 0x000000040f027824 */ /* 0x002fe200078e00ff */
[----:B------:R-:W-:-:S04]  /*0210*/  SHF.R.U32.HI R3, RZ, 0x2, R15 ;  /* 0x00000002ff037819 */ /* 0x000fc8000001160f */
[----:B------:R-:W-:Y:S02]  /*0220*/  LOP3.LUT R8, R2, 0x1c, RZ, 0xc0, !PT ;  /* 0x0000001c02087812 */ /* 0x000fe400078ec0ff */
[----:B------:R-:W-:Y:S02]  /*0230*/  SGXT.U32 R3, R3, 0x3 ;  /* 0x000000030303781a */ /* 0x000fe40000000000 */
[----:B------:R-:W-:Y:S02]  /*0240*/  LOP3.LUT R9, R8, R9, RZ, 0xfc, !PT ;  /* 0x0000000908097212 */ /* 0x000fe400078efcff */
[----:B------:R-:W-:Y:S02]  /*0250*/  LOP3.LUT R0, R0, R3, RZ, 0xfc, !PT ;  /* 0x0000000300007212 */ /* 0x000fe400078efcff */
[----:B------:R-:W-:Y:S01]  /*0260*/  LOP3.LUT R3, R15, 0x1c, RZ, 0xc0, !PT ;  /* 0x0000001c0f037812 */ /* 0x000fe200078ec0ff */
[----:B----4-:R-:W-:-:S06]  /*0270*/  UPRMT UR4, UR5, 0x654, UR4 ;  /* 0x0000065405047896 */ /* 0x010fcc0008000004 */
[----:B------:R-:W-:Y:S01]  /*0280*/  VIADD R8, R8, UR4 ;  /* 0x0000000408087c36 */ /* 0x000fe20008000000 */
[----:B------:R-:W-:-:S03]  /*0290*/  IADD3 R3, R3, UR4, RZ ;  /* 0x0000000403037c10 */ /* 0x000fc6000fffe0ff */
[----:B------:R-:W-:Y:S02]  /*02a0*/  IMAD R9, R9, 0x4, R8 ;  /* 0x0000000409097824 */ /* 0x000fe400078e0208 */
[----:B--2---:R-:W-:-:S04]  /*02b0*/  FADD R13, RZ, -R13 ;  /* 0x8000000dff0d7221 */ /* 0x004fc80000000000 */
[----:B------:R-:W-:-:S05]  /*02c0*/  FMUL R13, R13, 1.4426950216293334961 ;  /* 0x3fb8aa3b0d0d7820 */ /* 0x000fca0000400000 */
[----:B------:R-:W-:-:S13]  /*02d0*/  FSETP.GEU.AND P0, PT, R13, -126, PT ;  /* 0xc2fc00000d00780b */ /* 0x000fda0003f0e000 */
[----:B------:R-:W-:-:S04]  /*02e0*/  @!P0 FMUL R13, R13, 0.5 ;  /* 0x3f0000000d0d8820 */ /* 0x000fc80000400000 */
[----:B------:R-:W1:Y:S02]  /*02f0*/  MUFU.EX2 R5, R13 ;  /* 0x0000000d00057308 */ /* 0x000e640000000800 */
[----:B-1----:R-:W-:-:S04]  /*0300*/  @!P0 FMUL R5, R5, R5 ;  /* 0x0000000505058220 */ /* 0x002fc80000400000 */
[----:B------:R-:W-:Y:S01]  /*0310*/  FADD R7, R5, 1 ;  /* 0x3f80000005077421 */ /* 0x000fe20000000000 */
[----:B------:R-:W-:-:S04]  /*0320*/  IMAD.MOV.U32 R5, RZ, RZ, 0x3e800000 ;  /* 0x3e800000ff057424 */ /* 0x000fc800078e00ff */
[----:B------:R-:W-:-:S04]  /*0330*/  FSETP.GT.AND P0, PT, R7, 8.50705917302346158658e+37, PT ;  /* 0x7e8000000700780b */ /* 0x000fc80003f04000 */
[----:B------:R-:W-:Y:S02]  /*0340*/  FSEL R2, R5, 1, P0 ;  /* 0x3f80000005027808 */ /* 0x000fe40000000000 */
[----:B------:R-:W-:-:S07]  /*0350*/  LOP3.LUT R5, R6, 0x3, R15, 0xf8, !PT ;  /* 0x0000000306057812 */ /* 0x000fce00078ef80f */
[----:B------:R-:W-:Y:S01]  /*0360*/  @P0 FMUL R7, R7, 0.25 ;  /* 0x3e80000007070820 */ /* 0x000fe20000400000 */
[----:B------:R-:W-:-:S04]  /*0370*/  ISETP.GE.AND P0, PT, R5, 0x4, PT ;  /* 0x000000040500780c */ /* 0x000fc80003f06270 */
[----:B------:R-:W-:Y:S01]  /*0380*/  ISETP.LT.AND P0, PT, R0, 0x10, !P0 ;  /* 0x000000100000780c */ /* 0x000fe20004701270 */
[----:B------:R-:W1:Y:S02]  /*0390*/  MUFU.RCP R7, R7 ;  /* 0x0000000700077308 */ /* 0x000e640000001000 */
[----:B-1----:R-:W-:Y:S01]  /*03a0*/  FMUL R7, R7, R2 ;  /* 0x0000000207077220 */ /* 0x002fe20000400000 */
[----:B------:R-:W-:-:S03]  /*03b0*/  LOP3.LUT R2, R15, 0x1f, RZ, 0xc0, !PT ;  /* 0x0000001f0f027812 */ /* 0x000fc600078ec0ff */
[----:B---3--:R-:W-:Y:S02]  /*03c0*/  FMUL R4, R7, R4 ;  /* 0x0000000407047220 */ /* 0x008fe40000400000 */
[----:B------:R-:W-:-:S03]  /*03d0*/  IMAD R6, R2, 0x4, R3 ;  /* 0x0000000402067824 */ /* 0x000fc600078e0203 */
[----:B------:R1:W-:Y:S01]  /*03e0*/  STS [R9], R4 ;  /* 0x0000000409007388 */ /* 0x0003e20000000800 */
[----:B------:R-:W-:Y:S06]  /*03f0*/  BAR.SYNC.DEFER_BLOCKING 0x0 ;  /* 0x0000000000007b1d */ /* 0x000fec0000010000 */
[----:B-1----:R-:W-:Y:S05]  /*0400*/  @!P0 EXIT ;  /* 0x000000000000894d */ /* 0x002fea0003800000 */
[----:B------:R-:W0:Y:S01]  /*0410*/  LDS R7, [R6] ;  /* 0x0000000006077984 */ /* 0x000e220000000800 */
[----:B------:R-:W1:Y:S01]  /*0420*/  LDC.64 R2, c[0x0][0x220] ;  /* 0x00008800ff027b82 */ /* 0x000e620000000a00 */
[----:B------:R-:W-:-:S04]  /*0430*/  IMAD R5, R0, 0x4, R5 ;  /* 0x0000000400057824 */ /* 0x000fc800078e0205 */
[----:B-1----:R-:W-:-:S05]  /*0440*/  IMAD.WIDE R2, R5, 0x4, R2 ;  /* 0x0000000405027825 */ /* 0x002fca00078e0202 */
[----:B0-----:R-:W-:Y:S01]  /*0450*/  STG.E desc[UR6][R2.64], R7 ;  /* 0x0000000702007986 */ /* 0x001fe2000c101906 */
[----:B------:R-:W-:Y:S05]  /*0460*/  EXIT ;  /* 0x000000000000794d */ /* 0x000fea0003800000 */
.L_x_0:
[----:B------:R-:W-:-:S00]  /*0470*/  BRA `(.L_x_0) ;  /* 0xfffffffc00fc7947 */ /* 0x000fc0000383ffff */
[----:B------:R-:W-:-:S00]  /*0480*/  NOP ;  /* 0x0000000000007918 */ /* 0x000fc00000000000 */
[----:B------:R-:W-:-:S00]  /*0490*/  NOP ;  /* 0x0000000000007918 */ /* 0x000fc00000000000 */
[----:B------:R-:W-:-:S00]  /*04a0*/  NOP ;  /* 0x0000000000007918 */ /* 0x000fc00000000000 */
[----:B------:R-:W-:-:S00]  /*04b0*/  NOP ;  /* 0x0000000000007918 */ /* 0x000fc00000000000 */
[----:B------:R-:W-:-:S00]  /*04c0*/  NOP ;  /* 0x0000000000007918 */ /* 0x000fc00000000000 */
[----:B------:R-:W-:-:S00]  /*04d0*/  NOP ;  /* 0x0000000000007918 */ /* 0x000fc00000000000 */
[----:B------:R-:W-:-:S00]  /*04e0*/  NOP ;  /* 0x0000000000007918 */ /* 0x000fc00000000000 */
[----:B------:R-:W-:-:S00]  /*04f0*/  NOP ;  /* 0x0000000000007918 */ /* 0x000fc00000000000 */
.L_x_1:


//--------------------- .nv.shared.triton_poi_fused_mul_1 --------------------------
	.section	.nv.shared.triton_poi_fused_mul_1,"aw",@nobits
	.sectionflags	@""
	.align	16
	.zero		1024


//--------------------- .nv.constant0.triton_poi_fused_mul_1 --------------------------
	.section	.nv.constant0.triton_poi_fused_mul_1,"a",@progbits
	.sectionflags	@""
	.align	4
.nv.constant0.triton_poi_fused_mul_1:
	.zero		560
